//
// Generated by NVIDIA NVVM Compiler
//
// Compiler Build ID: CL-36424714
// Cuda compilation tools, release 13.0, V13.0.88
// Based on NVVM 20.0.0
//

.version 9.0
.target sm_100
.address_size 64

	// .globl	_Z18f_jocobiRelaxationPfS_iii

.visible .entry _Z18f_jocobiRelaxationPfS_iii(
	.param .u64 .ptr .align 1 _Z18f_jocobiRelaxationPfS_iii_param_0,
	.param .u64 .ptr .align 1 _Z18f_jocobiRelaxationPfS_iii_param_1,
	.param .u32 _Z18f_jocobiRelaxationPfS_iii_param_2,
	.param .u32 _Z18f_jocobiRelaxationPfS_iii_param_3,
	.param .u32 _Z18f_jocobiRelaxationPfS_iii_param_4
)
{
	.reg .pred 	%p<10>;
	.reg .b32 	%r<26>;
	.reg .b32 	%f<12>;
	.reg .b64 	%rd<16>;

	ld.param.u64 	%rd1, [_Z18f_jocobiRelaxationPfS_iii_param_0];
	ld.param.u64 	%rd2, [_Z18f_jocobiRelaxationPfS_iii_param_1];
	ld.param.u32 	%r3, [_Z18f_jocobiRelaxationPfS_iii_param_2];
	ld.param.u32 	%r4, [_Z18f_jocobiRelaxationPfS_iii_param_3];
	mov.u32 	%r6, %ctaid.x;
	mov.u32 	%r7, %ntid.x;
	mov.u32 	%r8, %tid.x;
	mad.lo.s32 	%r9, %r6, %r7, %r8;
	mov.u32 	%r10, %ctaid.y;
	mov.u32 	%r11, %ntid.y;
	mov.u32 	%r12, %tid.y;
	mad.lo.s32 	%r13, %r10, %r11, %r12;
	mov.u32 	%r15, %ctaid.z;
	mov.u32 	%r16, %ntid.z;
	mov.u32 	%r17, %tid.z;
	mad.lo.s32 	%r18, %r15, %r16, %r17;
	mad.lo.s32 	%r20, %r3, %r18, %r13;
	mad.lo.s32 	%r1, %r20, %r3, %r9;
	add.s32 	%r21, %r3, -1;
	max.s32 	%r22, %r9, %r13;
	setp.ge.s32 	%p1, %r22, %r21;
	setp.ge.s32 	%p2, %r18, %r4;
	or.pred  	%p3, %p1, %p2;
	setp.lt.s32 	%p4, %r9, 1;
	or.pred  	%p5, %p4, %p3;
	setp.eq.s32 	%p6, %r13, 0;
	or.pred  	%p7, %p5, %p6;
	setp.eq.s32 	%p8, %r18, 0;
	or.pred  	%p9, %p7, %p8;
	@%p9 bra 	$L__BB0_2;
	cvta.to.global.u64 	%rd3, %rd2;
	cvta.to.global.u64 	%rd4, %rd1;
	mul.wide.s32 	%rd5, %r1, 4;
	add.s64 	%rd6, %rd3, %rd5;
	ld.global.f32 	%f1, [%rd6+4];
	ld.global.f32 	%f2, [%rd6+-4];
	add.f32 	%f3, %f1, %f2;
	mul.wide.s32 	%rd7, %r3, 4;
	add.s64 	%rd8, %rd6, %rd7;
	ld.global.f32 	%f4, [%rd8];
	add.f32 	%f5, %f3, %f4;
	sub.s32 	%r23, %r1, %r3;
	mul.wide.s32 	%rd9, %r23, 4;
	add.s64 	%rd10, %rd3, %rd9;
	ld.global.f32 	%f6, [%rd10];
	add.f32 	%f7, %f5, %f6;
	mul.lo.s32 	%r24, %r3, %r3;
	mul.wide.u32 	%rd11, %r24, 4;
	add.s64 	%rd12, %rd6, %rd11;
	ld.global.f32 	%f8, [%rd12];
	add.f32 	%f9, %f7, %f8;
	sub.s32 	%r25, %r1, %r24;
	mul.wide.s32 	%rd13, %r25, 4;
	add.s64 	%rd14, %rd3, %rd13;
	ld.global.f32 	%f10, [%rd14];
	add.f32 	%f11, %f9, %f10;
	add.s64 	%rd15, %rd4, %rd5;
	st.global.f32 	[%rd15], %f11;
$L__BB0_2:
	ret;

}


// ===== COMPILED SASS (sm_100) =====

	.target	sm_100

	.elftype	@"ET_EXEC"


//--------------------- .note.nv.tkinfo           --------------------------
	.section	.note.nv.tkinfo,"",@"SHT_NOTE"
	.sectionflags	@"SHF_NOTE_NV_TKINFO"
	.tkinfo
        /*0018*/ 	.word	0x00000002
        /*0030*/ 	.string	""
        /*0030*/ 	.string	"ptxas"
        /*0030*/ 	.string	"Cuda compilation tools, release 13.0, V13.0.88"
        /*0030*/ 	.string	"Build cuda_13.0.r13.0/compiler.36424714_0"
        /*0030*/ 	.string	"-arch sm_100 -m 64 "



//--------------------- .note.nv.cuinfo           --------------------------
	.section	.note.nv.cuinfo,"",@"SHT_NOTE"
	.sectionflags	@"SHF_NOTE_NV_CUINFO"
        /*0018*/ 	.short	0x0002
        /*001a*/ 	.short	0x0064
        /*001c*/ 	.short	0x0082
	.zero		2


//--------------------- .nv.info                  --------------------------
	.section	.nv.info,"",@"SHT_CUDA_INFO"
	.align	4


	//----- nvinfo : EIATTR_REGCOUNT
	.align		4
        /*0000*/ 	.byte	0x04, 0x2f
        /*0002*/ 	.short	(.L_1 - .L_0)
	.align		4
.L_0:
        /*0004*/ 	.word	index@(_Z18f_jocobiRelaxationPfS_iii)
        /*0008*/ 	.word	0x00000014


	//----- nvinfo : EIATTR_FRAME_SIZE
	.align		4
.L_1:
        /*000c*/ 	.byte	0x04, 0x11
        /*000e*/ 	.short	(.L_3 - .L_2)
	.align		4
.L_2:
        /*0010*/ 	.word	index@(_Z18f_jocobiRelaxationPfS_iii)
        /*0014*/ 	.word	0x00000000


	//----- nvinfo : EIATTR_MIN_STACK_SIZE
	.align		4
.L_3:
        /*0018*/ 	.byte	0x04, 0x12
        /*001a*/ 	.short	(.L_5 - .L_4)
	.align		4
.L_4:
        /*001c*/ 	.word	index@(_Z18f_jocobiRelaxationPfS_iii)
        /*0020*/ 	.word	0x00000000
.L_5:


//--------------------- .nv.compat                --------------------------
	.section	.nv.compat,"",@"SHT_CUDA_COMPAT_INFO"
	.align	4
        /*0000*/ 	.byte	0x02, 0x09, 0x00, 0x00, 0x02, 0x02, 0x01, 0x00, 0x02, 0x05, 0x05, 0x00, 0x03, 0x07, 0x01, 0x01
        /*0010*/ 	.byte	0x02, 0x03, 0x00, 0x00, 0x02, 0x06, 0x01, 0x00, 0x04, 0x0b, 0x08, 0x00, 0x09, 0x00, 0x00, 0x00
        /*0020*/ 	.byte	0x00, 0x00, 0x00, 0x00


//--------------------- .nv.info._Z18f_jocobiRelaxationPfS_iii --------------------------
	.section	.nv.info._Z18f_jocobiRelaxationPfS_iii,"",@"SHT_CUDA_INFO"
	.sectionflags	@""
	.align	4


	//----- nvinfo : EIATTR_CUDA_API_VERSION
	.align		4
        /*0000*/ 	.byte	0x04, 0x37
        /*0002*/ 	.short	(.L_7 - .L_6)
.L_6:
        /*0004*/ 	.word	0x00000082


	//----- nvinfo : EIATTR_KPARAM_INFO
	.align		4
.L_7:
        /*0008*/ 	.byte	0x04, 0x17
        /*000a*/ 	.short	(.L_9 - .L_8)
.L_8:
        /*000c*/ 	.word	0x00000000
        /*0010*/ 	.short	0x0004
        /*0012*/ 	.short	0x0018
        /*0014*/ 	.byte	0x00, 0xf0, 0x11, 0x00


	//----- nvinfo : EIATTR_KPARAM_INFO
	.align		4
.L_9:
        /*0018*/ 	.byte	0x04, 0x17
        /*001a*/ 	.short	(.L_11 - .L_10)
.L_10:
        /*001c*/ 	.word	0x00000000
        /*0020*/ 	.short	0x0003
        /*0022*/ 	.short	0x0014
        /*0024*/ 	.byte	0x00, 0xf0, 0x11, 0x00


	//----- nvinfo : EIATTR_KPARAM_INFO
	.align		4
.L_11:
        /*0028*/ 	.byte	0x04, 0x17
        /*002a*/ 	.short	(.L_13 - .L_12)
.L_12:
        /*002c*/ 	.word	0x00000000
        /*0030*/ 	.short	0x0002
        /*0032*/ 	.short	0x0010
        /*0034*/ 	.byte	0x00, 0xf0, 0x11, 0x00


	//----- nvinfo : EIATTR_KPARAM_INFO
	.align		4
.L_13:
        /*0038*/ 	.byte	0x04, 0x17
        /*003a*/ 	.short	(.L_15 - .L_14)
.L_14:
        /*003c*/ 	.word	0x00000000
        /*0040*/ 	.short	0x0001
        /*0042*/ 	.short	0x0008
        /*0044*/ 	.byte	0x00, 0xf5, 0x21, 0x00


	//----- nvinfo : EIATTR_KPARAM_INFO
	.align		4
.L_15:
        /*0048*/ 	.byte	0x04, 0x17
        /*004a*/ 	.short	(.L_17 - .L_16)
.L_16:
        /*004c*/ 	.word	0x00000000
        /*0050*/ 	.short	0x0000
        /*0052*/ 	.short	0x0000
        /*0054*/ 	.byte	0x00, 0xf5, 0x21, 0x00


	//----- nvinfo : EIATTR_SPARSE_MMA_MASK
	.align		4
.L_17:
        /*0058*/ 	.byte	0x03, 0x50
        /*005a*/ 	.short	0x0000


	//----- nvinfo : EIATTR_MAXREG_COUNT
	.align		4
        /*005c*/ 	.byte	0x03, 0x1b
        /*005e*/ 	.short	0x00ff


	//----- nvinfo : EIATTR_MERCURY_ISA_VERSION
	.align		4
        /*0060*/ 	.byte	0x03, 0x5f
        /*0062*/ 	.short	0x0101


	//----- nvinfo : EIATTR_VRC_CTA_INIT_COUNT
	.align		4
        /*0064*/ 	.byte	0x02, 0x4a
	.zero		1
	.zero		1


	//----- nvinfo : EIATTR_EXIT_INSTR_OFFSETS
	.align		4
        /*0068*/ 	.byte	0x04, 0x1c
        /*006a*/ 	.short	(.L_19 - .L_18)


	//   ....[0]....
.L_18:
        /*006c*/ 	.word	0x00000150


	//   ....[1]....
        /*0070*/ 	.word	0x00000300


	//----- nvinfo : EIATTR_CBANK_PARAM_SIZE
	.align		4
.L_19:
        /*0074*/ 	.byte	0x03, 0x19
        /*0076*/ 	.short	0x001c


	//----- nvinfo : EIATTR_PARAM_CBANK
	.align		4
        /*0078*/ 	.byte	0x04, 0x0a
        /*007a*/ 	.short	(.L_21 - .L_20)
	.align		4
.L_20:
        /*007c*/ 	.word	index@(.nv.constant0._Z18f_jocobiRelaxationPfS_iii)
        /*0080*/ 	.short	0x0380
        /*0082*/ 	.short	0x001c


	//----- nvinfo : EIATTR_SW_WAR
	.align		4
.L_21:
        /*0084*/ 	.byte	0x04, 0x36
        /*0086*/ 	.short	(.L_23 - .L_22)
.L_22:
        /*0088*/ 	.word	0x00000008
.L_23:


//--------------------- .nv.callgraph             --------------------------
	.section	.nv.callgraph,"",@"SHT_CUDA_CALLGRAPH"
	.align	4
	.sectionentsize	8
	.align		4
        /*0000*/ 	.word	0x00000000
	.align		4
        /*0004*/ 	.word	0xffffffff
	.align		4
        /*0008*/ 	.word	0x00000000
	.align		4
        /*000c*/ 	.word	0xfffffffe
	.align		4
        /*0010*/ 	.word	0x00000000
	.align		4
        /*0014*/ 	.word	0xfffffffd
	.align		4
        /*0018*/ 	.word	0x00000000
	.align		4
        /*001c*/ 	.word	0xfffffffc


//--------------------- .text._Z18f_jocobiRelaxationPfS_iii --------------------------
	.section	.text._Z18f_jocobiRelaxationPfS_iii,"ax",@progbits
	.align	128
        .global         _Z18f_jocobiRelaxationPfS_iii
        .type           _Z18f_jocobiRelaxationPfS_iii,@function
        .size           _Z18f_jocobiRelaxationPfS_iii,(.L_x_1 - _Z18f_jocobiRelaxationPfS_iii)
        .other          _Z18f_jocobiRelaxationPfS_iii,@"STO_CUDA_ENTRY STV_DEFAULT"
_Z18f_jocobiRelaxationPfS_iii:
.text._Z18f_jocobiRelaxationPfS_iii:
[----:B------:R-:W-:Y:S01]  /*0000*/  LDC R1, c[0x0][0x37c] ;  /* 0x0000df00ff017b82 */ /* 0x000fe20000000800 */
[----:B------:R-:W0:Y:S07]  /*0010*/  S2R R0, SR_TID.X ;  /* 0x0000000000007919 */ /* 0x000e2e0000002100 */
[----:B------:R-:W0:Y:S01]  /*0020*/  LDC R7, c[0x0][0x360] ;  /* 0x0000d800ff077b82 */ /* 0x000e220000000800 */
[----:B------:R-:W1:Y:S01]  /*0030*/  S2R R3, SR_TID.Y ;  /* 0x0000000000037919 */ /* 0x000e620000002200 */
[----:B------:R-:W2:Y:S06]  /*0040*/  S2R R6, SR_TID.Z ;  /* 0x0000000000067919 */ /* 0x000eac0000002300 */
[----:B------:R-:W0:Y:S08]  /*0050*/  S2UR UR4, SR_CTAID.X ;  /* 0x00000000000479c3 */ /* 0x000e300000002500 */
[----:B------:R-:W1:Y:S08]  /*0060*/  LDC R2, c[0x0][0x364] ;  /* 0x0000d900ff027b82 */ /* 0x000e700000000800 */
[----:B------:R-:W1:Y:S08]  /*0070*/  S2UR UR5, SR_CTAID.Y ;  /* 0x00000000000579c3 */ /* 0x000e700000002600 */
[----:B------:R-:W2:Y:S01]  /*0080*/  S2UR UR6, SR_CTAID.Z ;  /* 0x00000000000679c3 */ /* 0x000ea20000002700 */
[----:B0-----:R-:W-:-:S07]  /*0090*/  IMAD R7, R7, UR4, R0 ;  /* 0x0000000407077c24 */ /* 0x001fce000f8e0200 */
[----:B------:R-:W2:Y:S08]  /*00a0*/  LDC R9, c[0x0][0x368] ;  /* 0x0000da00ff097b82 */ /* 0x000eb00000000800 */
[----:B------:R-:W0:Y:S01]  /*00b0*/  LDC.64 R4, c[0x0][0x390] ;  /* 0x0000e400ff047b82 */ /* 0x000e220000000a00 */
[----:B-1----:R-:W-:-:S05]  /*00c0*/  IMAD R0, R2, UR5, R3 ;  /* 0x0000000502007c24 */ /* 0x002fca000f8e0203 */
[----:B------:R-:W-:Y:S01]  /*00d0*/  VIMNMX R3, PT, PT, R7, R0, !PT ;  /* 0x0000000007037248 */ /* 0x000fe20007fe0100 */
[----:B--2---:R-:W-:Y:S01]  /*00e0*/  IMAD R9, R9, UR6, R6 ;  /* 0x0000000609097c24 */ /* 0x004fe2000f8e0206 */
[----:B0-----:R-:W-:-:S04]  /*00f0*/  IADD3 R2, PT, PT, R4, -0x1, RZ ;  /* 0xffffffff04027810 */ /* 0x001fc80007ffe0ff */
[----:B------:R-:W-:-:S04]  /*0100*/  ISETP.GE.AND P0, PT, R9, R5, PT ;  /* 0x000000050900720c */ /* 0x000fc80003f06270 */
[----:B------:R-:W-:-:S04]  /*0110*/  ISETP.GE.OR P0, PT, R3, R2, P0 ;  /* 0x000000020300720c */ /* 0x000fc80000706670 */
[----:B------:R-:W-:-:S04]  /*0120*/  ISETP.LT.OR P0, PT, R7, 0x1, P0 ;  /* 0x000000010700780c */ /* 0x000fc80000701670 */
[----:B------:R-:W-:-:S04]  /*0130*/  ISETP.EQ.OR P0, PT, R0, RZ, P0 ;  /* 0x000000ff0000720c */ /* 0x000fc80000702670 */
[----:B------:R-:W-:-:S13]  /*0140*/  ISETP.EQ.OR P0, PT, R9, RZ, P0 ;  /* 0x000000ff0900720c */ /* 0x000fda0000702670 */
[----:B------:R-:W-:Y:S05]  /*0150*/  @P0 EXIT ;  /* 0x000000000000094d */ /* 0x000fea0003800000 */
[----:B------:R-:W0:Y:S01]  /*0160*/  LDC.64 R2, c[0x0][0x388] ;  /* 0x0000e200ff027b82 */ /* 0x000e220000000a00 */
[----:B------:R-:W1:Y:S01]  /*0170*/  LDCU.64 UR4, c[0x0][0x358] ;  /* 0x00006b00ff0477ac */ /* 0x000e620008000a00 */
[----:B------:R-:W-:-:S04]  /*0180*/  IMAD R0, R9, R4, R0 ;  /* 0x0000000409007224 */ /* 0x000fc800078e0200 */
[-C--:B------:R-:W-:Y:S02]  /*0190*/  IMAD R15, R0, R4.reuse, R7 ;  /* 0x00000004000f7224 */ /* 0x080fe400078e0207 */
[----:B------:R-:W-:-:S03]  /*01a0*/  IMAD R10, R4, R4, RZ ;  /* 0x00000004040a7224 */ /* 0x000fc600078e02ff */
[C---:B------:R-:W-:Y:S01]  /*01b0*/  IADD3 R5, PT, PT, R15.reuse, -R4, RZ ;  /* 0x800000040f057210 */ /* 0x040fe20007ffe0ff */
[----:B0-----:R-:W-:-:S05]  /*01c0*/  IMAD.WIDE R6, R15, 0x4, R2 ;  /* 0x000000040f067825 */ /* 0x001fca00078e0202 */
[----:B-1----:R-:W2:Y:S01]  /*01d0*/  LDG.E R0, desc[UR4][R6.64+0x4] ;  /* 0x0000040406007981 */ /* 0x002ea2000c1e1900 */
[----:B------:R-:W-:-:S03]  /*01e0*/  IMAD.WIDE R8, R4, 0x4, R6 ;  /* 0x0000000404087825 */ /* 0x000fc600078e0206 */
[----:B------:R0:W2:Y:S01]  /*01f0*/  LDG.E R17, desc[UR4][R6.64+-0x4] ;  /* 0xfffffc0406117981 */ /* 0x0000a2000c1e1900 */
[----:B------:R-:W-:Y:S01]  /*0200*/  IMAD.WIDE R4, R5, 0x4, R2 ;  /* 0x0000000405047825 */ /* 0x000fe200078e0202 */
[----:B------:R-:W-:Y:S02]  /*0210*/  IADD3 R13, PT, PT, R15, -R10, RZ ;  /* 0x8000000a0f0d7210 */ /* 0x000fe40007ffe0ff */
[----:B------:R-:W3:Y:S01]  /*0220*/  LDG.E R9, desc[UR4][R8.64] ;  /* 0x0000000408097981 */ /* 0x000ee2000c1e1900 */
[----:B------:R-:W-:-:S03]  /*0230*/  IMAD.WIDE.U32 R10, R10, 0x4, R6 ;  /* 0x000000040a0a7825 */ /* 0x000fc600078e0006 */
[----:B------:R-:W4:Y:S01]  /*0240*/  LDG.E R5, desc[UR4][R4.64] ;  /* 0x0000000404057981 */ /* 0x000f22000c1e1900 */
[----:B------:R-:W-:Y:S02]  /*0250*/  IMAD.WIDE R2, R13, 0x4, R2 ;  /* 0x000000040d027825 */ /* 0x000fe400078e0202 */
[----:B------:R-:W0:Y:S01]  /*0260*/  LDC.64 R12, c[0x0][0x380] ;  /* 0x0000e000ff0c7b82 */ /* 0x000e220000000a00 */
[----:B------:R-:W5:Y:S04]  /*0270*/  LDG.E R11, desc[UR4][R10.64] ;  /* 0x000000040a0b7981 */ /* 0x000f68000c1e1900 */
[----:B------:R-:W5:Y:S01]  /*0280*/  LDG.E R3, desc[UR4][R2.64] ;  /* 0x0000000402037981 */ /* 0x000f62000c1e1900 */
[----:B0-----:R-:W-:-:S04]  /*0290*/  IMAD.WIDE R6, R15, 0x4, R12 ;  /* 0x000000040f067825 */ /* 0x001fc800078e020c */
[----:B--2---:R-:W-:-:S04]  /*02a0*/  FADD R0, R0, R17 ;  /* 0x0000001100007221 */ /* 0x004fc80000000000 */
[----:B---3--:R-:W-:-:S04]  /*02b0*/  FADD R0, R0, R9 ;  /* 0x0000000900007221 */ /* 0x008fc80000000000 */
[----:B----4-:R-:W-:-:S04]  /*02c0*/  FADD R0, R0, R5 ;  /* 0x0000000500007221 */ /* 0x010fc80000000000 */
[----:B-----5:R-:W-:-:S04]  /*02d0*/  FADD R0, R0, R11 ;  /* 0x0000000b00007221 */ /* 0x020fc80000000000 */
[----:B------:R-:W-:-:S05]  /*02e0*/  FADD R9, R0, R3 ;  /* 0x0000000300097221 */ /* 0x000fca0000000000 */
[----:B------:R-:W-:Y:S01]  /*02f0*/  STG.E desc[UR4][R6.64], R9 ;  /* 0x0000000906007986 */ /* 0x000fe2000c101904 */
[----:B------:R-:W-:Y:S05]  /*0300*/  EXIT ;  /* 0x000000000000794d */ /* 0x000fea0003800000 */
.L_x_0:
[----:B------:R-:W-:-:S00]  /*0310*/  BRA `(.L_x_0) ;  /* 0xfffffffc00fc7947 */ /* 0x000fc0000383ffff */
[----:B------:R-:W-:-:S00]  /*0320*/  NOP ;  /* 0x0000000000007918 */ /* 0x000fc00000000000 */
        /* <DEDUP_REMOVED lines=13> */
.L_x_1:


//--------------------- .nv.shared.reserved.0     --------------------------
	.section	.nv.shared.reserved.0,"aw",@nobits
	.weak		__nv_reservedSMEM_offset_0_alias
	.size		__nv_reservedSMEM_offset_0_alias, 0, 64
	.other		__nv_reservedSMEM_offset_0_alias,@"STO_CUDA_RESERVED_SHARED STV_DEFAULT"
__nv_reservedSMEM_offset_0_alias:
	.zero		0
	.zero		64


//--------------------- .nv.constant0._Z18f_jocobiRelaxationPfS_iii --------------------------
	.section	.nv.constant0._Z18f_jocobiRelaxationPfS_iii,"a",@progbits
	.sectionflags	@""
	.align	4
.nv.constant0._Z18f_jocobiRelaxationPfS_iii:
	.zero		924


//--------------------- SYMBOLS --------------------------

	.type		.nv.reservedSmem.offset0,@object
	.size		.nv.reservedSmem.offset0,0x4
